	.headerflags	@"EF_CUDA_TEXMODE_UNIFIED EF_CUDA_64BIT_ADDRESS EF_CUDA_ACCELERATORS EF_CUDA_SM90 EF_CUDA_VIRTUAL_SM(EF_CUDA_SM90)"
	.elftype	@"ET_EXEC"


//--------------------- .nv.info                  --------------------------
	.section	.nv.info,"",@"SHT_CUDA_INFO"
	.align	4


	//----- nvinfo : EIATTR_REGCOUNT
	.align		4
        /*0000*/ 	.byte	0x04, 0x2f
        /*0002*/ 	.short	(.L_1 - .L_0)
	.align		4
.L_0:
        /*0004*/ 	.word	index@(triton_poi_fused_clone_3)
        /*0008*/ 	.word	0x00000012


	//----- nvinfo : EIATTR_MIN_STACK_SIZE
	.align		4
.L_1:
        /*000c*/ 	.byte	0x04, 0x12
        /*000e*/ 	.short	(.L_3 - .L_2)
	.align		4
.L_2:
        /*0010*/ 	.word	index@(triton_poi_fused_clone_3)
        /*0014*/ 	.word	0x00000000


	//----- nvinfo : EIATTR_FRAME_SIZE
	.align		4
.L_3:
        /*0018*/ 	.byte	0x04, 0x11
        /*001a*/ 	.short	(.L_5 - .L_4)
	.align		4
.L_4:
        /*001c*/ 	.word	index@(triton_poi_fused_clone_3)
        /*0020*/ 	.word	0x00000000


	//----- nvinfo : EIATTR_MIN_STACK_SIZE
	.align		4
.L_5:
        /*0024*/ 	.byte	0x04, 0x12
        /*0026*/ 	.short	(.L_7 - .L_6)
	.align		4
.L_6:
        /*0028*/ 	.word	index@(triton_poi_fused_clone_3)
        /*002c*/ 	.word	0x00000000
.L_7:


//--------------------- .nv.info.triton_poi_fused_clone_3 --------------------------
	.section	.nv.info.triton_poi_fused_clone_3,"",@"SHT_CUDA_INFO"
	.sectionflags	@""
	.align	4


	//----- nvinfo : EIATTR_CUDA_API_VERSION
	.align		4
        /*0000*/ 	.byte	0x04, 0x37
        /*0002*/ 	.short	(.L_9 - .L_8)
.L_8:
        /*0004*/ 	.word	0x0000007c


	//----- nvinfo : EIATTR_KPARAM_INFO
	.align		4
.L_9:
        /*0008*/ 	.byte	0x04, 0x17
        /*000a*/ 	.short	(.L_11 - .L_10)
.L_10:
        /*000c*/ 	.word	0x00000000
        /*0010*/ 	.short	0x0005
        /*0012*/ 	.short	0x0020
        /*0014*/ 	.byte	0x00, 0xf4, 0x21, 0x00


	//----- nvinfo : EIATTR_KPARAM_INFO
	.align		4
.L_11:
        /*0018*/ 	.byte	0x04, 0x17
        /*001a*/ 	.short	(.L_13 - .L_12)
.L_12:
        /*001c*/ 	.word	0x00000000
        /*0020*/ 	.short	0x0004
        /*0022*/ 	.short	0x0018
        /*0024*/ 	.byte	0x00, 0xf0, 0x11, 0x00


	//----- nvinfo : EIATTR_KPARAM_INFO
	.align		4
.L_13:
        /*0028*/ 	.byte	0x04, 0x17
        /*002a*/ 	.short	(.L_15 - .L_14)
.L_14:
        /*002c*/ 	.word	0x00000000
        /*0030*/ 	.short	0x0003
        /*0032*/ 	.short	0x0014
        /*0034*/ 	.byte	0x00, 0xf0, 0x11, 0x00


	//----- nvinfo : EIATTR_KPARAM_INFO
	.align		4
.L_15:
        /*0038*/ 	.byte	0x04, 0x17
        /*003a*/ 	.short	(.L_17 - .L_16)
.L_16:
        /*003c*/ 	.word	0x00000000
        /*0040*/ 	.short	0x0002
        /*0042*/ 	.short	0x0010
        /*0044*/ 	.byte	0x00, 0xf0, 0x11, 0x00


	//----- nvinfo : EIATTR_KPARAM_INFO
	.align		4
.L_17:
        /*0048*/ 	.byte	0x04, 0x17
        /*004a*/ 	.short	(.L_19 - .L_18)
.L_18:
        /*004c*/ 	.word	0x00000000
        /*0050*/ 	.short	0x0001
        /*0052*/ 	.short	0x0008
        /*0054*/ 	.byte	0x00, 0xf4, 0x21, 0x00


	//----- nvinfo : EIATTR_KPARAM_INFO
	.align		4
.L_19:
        /*0058*/ 	.byte	0x04, 0x17
        /*005a*/ 	.short	(.L_21 - .L_20)
.L_20:
        /*005c*/ 	.word	0x00000000
        /*0060*/ 	.short	0x0000
        /*0062*/ 	.short	0x0000
        /*0064*/ 	.byte	0x00, 0xf4, 0x21, 0x00


	//----- nvinfo : EIATTR_SPARSE_MMA_MASK
	.align		4
.L_21:
        /*0068*/ 	.byte	0x03, 0x50
        /*006a*/ 	.short	0x0000


	//----- nvinfo : EIATTR_MAXREG_COUNT
	.align		4
        /*006c*/ 	.byte	0x03, 0x1b
        /*006e*/ 	.short	0x00ff


	//----- nvinfo : EIATTR_EXIT_INSTR_OFFSETS
	.align		4
        /*0070*/ 	.byte	0x04, 0x1c
        /*0072*/ 	.short	(.L_23 - .L_22)


	//   ....[0]....
.L_22:
        /*0074*/ 	.word	0x00000450


	//----- nvinfo : EIATTR_REQNTID
	.align		4
.L_23:
        /*0078*/ 	.byte	0x04, 0x10
        /*007a*/ 	.short	(.L_25 - .L_24)
.L_24:
        /*007c*/ 	.word	0x00000100
        /*0080*/ 	.word	0x00000001
        /*0084*/ 	.word	0x00000001


	//----- nvinfo : EIATTR_CBANK_PARAM_SIZE
	.align		4
.L_25:
        /*0088*/ 	.byte	0x03, 0x19
        /*008a*/ 	.short	0x0028


	//----- nvinfo : EIATTR_PARAM_CBANK
	.align		4
        /*008c*/ 	.byte	0x04, 0x0a
        /*008e*/ 	.short	(.L_27 - .L_26)
	.align		4
.L_26:
        /*0090*/ 	.word	index@(.nv.constant0.triton_poi_fused_clone_3)
        /*0094*/ 	.short	0x0210
        /*0096*/ 	.short	0x0028


	//----- nvinfo : EIATTR_SW_WAR
	.align		4
.L_27:
        /*0098*/ 	.byte	0x04, 0x36
        /*009a*/ 	.short	(.L_29 - .L_28)
.L_28:
        /*009c*/ 	.word	0x00000008
.L_29:


//--------------------- .nv.callgraph             --------------------------
	.section	.nv.callgraph,"",@"SHT_CUDA_CALLGRAPH"
	.align	4
	.sectionentsize	8
	.align		4
        /*0000*/ 	.word	0x00000000
	.align		4
        /*0004*/ 	.word	0xffffffff
	.align		4
        /*0008*/ 	.word	0x00000000
	.align		4
        /*000c*/ 	.word	0xfffffffe
	.align		4
        /*0010*/ 	.word	0x00000000
	.align		4
        /*0014*/ 	.word	0xfffffffd
	.align		4
        /*0018*/ 	.word	0x00000000
	.align		4
        /*001c*/ 	.word	0xfffffffc


//--------------------- .text.triton_poi_fused_clone_3 --------------------------
	.section	.text.triton_poi_fused_clone_3,"ax",@progbits
	.align	128
        .global         triton_poi_fused_clone_3
        .type           triton_poi_fused_clone_3,@function
        .size           triton_poi_fused_clone_3,(.L_x_1 - triton_poi_fused_clone_3)
        .other          triton_poi_fused_clone_3,@"STO_CUDA_ENTRY STV_DEFAULT"
triton_poi_fused_clone_3:
.text.triton_poi_fused_clone_3:
[----:B------:R-:W-:Y:S08]  /*0000*/  LDC R1, c[0x0][0x28] ;  /* 0x00000a00ff017b82 */ /* 0x000ff00000000800 */
[----:B------:R-:W1:Y:S01]  /*0010*/  LDC R11, c[0x0][0x220] ;  /* 0x00008800ff0b7b82 */ /* 0x000e620000000800 */
[----:B------:R-:W2:Y:S01]  /*0020*/  S2R R3, SR_TID.X ;  /* 0x0000000000037919 */ /* 0x000ea20000002100 */
[----:B------:R-:W-:Y:S01]  /*0030*/  ULDC.64 UR4, c[0x0][0x208] ;  /* 0x0000820000047ab9 */ /* 0x000fe20000000a00 */
[----:B------:R-:W3:Y:S05]  /*0040*/  S2R R4, SR_CTAID.X ;  /* 0x0000000000047919 */ /* 0x000eea0000002500 */
[----:B------:R-:W4:Y:S01]  /*0050*/  LDC R0, c[0x0][0x224] ;  /* 0x00008900ff007b82 */ /* 0x000f220000000800 */
[----:B-1----:R-:W-:-:S02]  /*0060*/  IABS R2, R11 ;  /* 0x0000000b00027213 */ /* 0x002fc40000000000 */
[----:B------:R-:W-:Y:S02]  /*0070*/  ISETP.NE.AND P1, PT, R11, RZ, PT ;  /* 0x000000ff0b00720c */ /* 0x000fe40003f25270 */
[----:B------:R-:W1:Y:S01]  /*0080*/  I2F.RP R9, R2 ;  /* 0x0000000200097306 */ /* 0x000e620000209400 */
[----:B----4-:R-:W-:Y:S01]  /*0090*/  IABS R8, R0 ;  /* 0x0000000000087213 */ /* 0x010fe20000000000 */
[----:B--2---:R-:W-:-:S06]  /*00a0*/  IMAD.SHL.U32 R3, R3, 0x8, RZ ;  /* 0x0000000803037824 */ /* 0x004fcc00078e00ff */
[----:B------:R-:W2:Y:S01]  /*00b0*/  I2F.RP R10, R8 ;  /* 0x00000008000a7306 */ /* 0x000ea20000209400 */
[----:B---3--:R-:W-:Y:S02]  /*00c0*/  SHF.R.S32.HI R12, RZ, 0x14, R4 ;  /* 0x00000014ff0c7819 */ /* 0x008fe40000011404 */
[----:B------:R-:W-:-:S04]  /*00d0*/  LOP3.LUT R3, R3, 0x7f8, RZ, 0xc0, !PT ;  /* 0x000007f803037812 */ /* 0x000fc800078ec0ff */
[----:B------:R-:W-:Y:S01]  /*00e0*/  LEA R3, R4, R3, 0xb ;  /* 0x0000000304037211 */ /* 0x000fe200078e58ff */
[----:B-1----:R-:W1:Y:S01]  /*00f0*/  MUFU.RCP R9, R9 ;  /* 0x0000000900097308 */ /* 0x002e620000001000 */
[----:B------:R-:W-:Y:S02]  /*0100*/  SGXT R4, R12, 0x1 ;  /* 0x000000010c04781a */ /* 0x000fe40000000200 */
[----:B------:R-:W-:-:S05]  /*0110*/  IABS R12, R3 ;  /* 0x00000003000c7213 */ /* 0x000fca0000000000 */
[----:B--2---:R-:W2:Y:S01]  /*0120*/  MUFU.RCP R10, R10 ;  /* 0x0000000a000a7308 */ /* 0x004ea20000001000 */
[----:B-1----:R-:W-:Y:S01]  /*0130*/  VIADD R5, R9, 0xffffffe ;  /* 0x0ffffffe09057836 */ /* 0x002fe20000000000 */
[----:B------:R-:W-:Y:S01]  /*0140*/  LEA.HI R9, R4, R3, RZ, 0x7 ;  /* 0x0000000304097211 */ /* 0x000fe200078f38ff */
[----:B------:R-:W-:-:S05]  /*0150*/  HFMA2.MMA R4, -RZ, RZ, 0, 0 ;  /* 0x00000000ff047435 */ /* 0x000fca00000001ff */
[----:B------:R-:W1:Y:S01]  /*0160*/  F2I.FTZ.U32.TRUNC.NTZ R5, R5 ;  /* 0x0000000500057305 */ /* 0x000e62000021f000 */
[----:B--2---:R-:W-:Y:S01]  /*0170*/  VIADD R6, R10, 0xffffffe ;  /* 0x0ffffffe0a067836 */ /* 0x004fe20000000000 */
[----:B------:R-:W-:-:S04]  /*0180*/  SHF.R.S32.HI R10, RZ, 0x7, R9 ;  /* 0x00000007ff0a7819 */ /* 0x000fc80000011409 */
[----:B------:R-:W-:Y:S02]  /*0190*/  ISETP.GE.AND P2, PT, R10, RZ, PT ;  /* 0x000000ff0a00720c */ /* 0x000fe40003f46270 */
[----:B------:R2:W3:Y:S01]  /*01a0*/  F2I.FTZ.U32.TRUNC.NTZ R7, R6 ;  /* 0x0000000600077305 */ /* 0x0004e2000021f000 */
[----:B-1----:R-:W-:Y:S01]  /*01b0*/  IMAD.MOV R13, RZ, RZ, -R5 ;  /* 0x000000ffff0d7224 */ /* 0x002fe200078e0a05 */
[----:B--2---:R-:W-:-:S03]  /*01c0*/  IABS R6, R10 ;  /* 0x0000000a00067213 */ /* 0x004fc60000000000 */
[----:B------:R-:W-:-:S04]  /*01d0*/  IMAD R13, R13, R2, RZ ;  /* 0x000000020d0d7224 */ /* 0x000fc800078e02ff */
[----:B------:R-:W-:-:S04]  /*01e0*/  IMAD.HI.U32 R4, R5, R13, R4 ;  /* 0x0000000d05047227 */ /* 0x000fc800078e0004 */
[----:B---3--:R-:W-:Y:S02]  /*01f0*/  IMAD.MOV R15, RZ, RZ, -R7 ;  /* 0x000000ffff0f7224 */ /* 0x008fe400078e0a07 */
[----:B------:R-:W-:Y:S02]  /*0200*/  IMAD.MOV.U32 R5, RZ, RZ, R6 ;  /* 0x000000ffff057224 */ /* 0x000fe400078e0006 */
[----:B------:R-:W-:Y:S02]  /*0210*/  IMAD R13, R15, R8, RZ ;  /* 0x000000080f0d7224 */ /* 0x000fe400078e02ff */
[----:B------:R-:W-:Y:S02]  /*0220*/  IMAD.MOV.U32 R6, RZ, RZ, RZ ;  /* 0x000000ffff067224 */ /* 0x000fe400078e00ff */
[----:B------:R-:W-:-:S04]  /*0230*/  IMAD.HI.U32 R4, R4, R5, RZ ;  /* 0x0000000504047227 */ /* 0x000fc800078e00ff */
[----:B------:R-:W-:Y:S01]  /*0240*/  IMAD.HI.U32 R6, R7, R13, R6 ;  /* 0x0000000d07067227 */ /* 0x000fe200078e0006 */
[----:B------:R-:W-:-:S03]  /*0250*/  MOV R13, R12 ;  /* 0x0000000c000d7202 */ /* 0x000fc60000000f00 */
[----:B------:R-:W-:Y:S02]  /*0260*/  IMAD.MOV R4, RZ, RZ, -R4 ;  /* 0x000000ffff047224 */ /* 0x000fe400078e0a04 */
[----:B------:R-:W-:-:S04]  /*0270*/  IMAD.HI.U32 R6, R6, R13, RZ ;  /* 0x0000000d06067227 */ /* 0x000fc800078e00ff */
[----:B------:R-:W-:Y:S01]  /*0280*/  IMAD R7, R2, R4, R5 ;  /* 0x0000000402077224 */ /* 0x000fe200078e0205 */
[----:B------:R-:W-:Y:S01]  /*0290*/  LOP3.LUT R4, R3, R0, RZ, 0x3c, !PT ;  /* 0x0000000003047212 */ /* 0x000fe200078e3cff */
[----:B------:R-:W-:-:S03]  /*02a0*/  IMAD.MOV R5, RZ, RZ, -R6 ;  /* 0x000000ffff057224 */ /* 0x000fc600078e0a06 */
[----:B------:R-:W-:Y:S01]  /*02b0*/  ISETP.GT.U32.AND P0, PT, R2, R7, PT ;  /* 0x000000070200720c */ /* 0x000fe20003f04070 */
[----:B------:R-:W-:-:S05]  /*02c0*/  IMAD R5, R8, R5, R13 ;  /* 0x0000000508057224 */ /* 0x000fca00078e020d */
[----:B------:R-:W-:-:S07]  /*02d0*/  ISETP.GT.U32.AND P4, PT, R8, R5, PT ;  /* 0x000000050800720c */ /* 0x000fce0003f84070 */
[----:B------:R-:W-:-:S04]  /*02e0*/  @!P0 IADD3 R7, R7, -R2, RZ ;  /* 0x8000000207078210 */ /* 0x000fc80007ffe0ff */
[----:B------:R-:W-:Y:S02]  /*02f0*/  ISETP.GT.U32.AND P0, PT, R2, R7, PT ;  /* 0x000000070200720c */ /* 0x000fe40003f04070 */
[----:B------:R-:W-:Y:S01]  /*0300*/  @!P4 IMAD.IADD R5, R5, 0x1, -R8 ;  /* 0x000000010505c824 */ /* 0x000fe200078e0a08 */
[----:B------:R-:W-:Y:S02]  /*0310*/  @!P4 IADD3 R6, R6, 0x1, RZ ;  /* 0x000000010606c810 */ /* 0x000fe40007ffe0ff */
[----:B------:R-:W-:Y:S02]  /*0320*/  ISETP.NE.AND P4, PT, R0, RZ, PT ;  /* 0x000000ff0000720c */ /* 0x000fe40003f85270 */
[----:B------:R-:W-:-:S06]  /*0330*/  ISETP.GE.U32.AND P3, PT, R5, R8, PT ;  /* 0x000000080500720c */ /* 0x000fcc0003f66070 */
[----:B------:R-:W-:Y:S01]  /*0340*/  @!P0 IMAD.IADD R7, R7, 0x1, -R2 ;  /* 0x0000000107078824 */ /* 0x000fe200078e0a02 */
[----:B------:R-:W-:Y:S02]  /*0350*/  ISETP.GE.AND P0, PT, R4, RZ, PT ;  /* 0x000000ff0400720c */ /* 0x000fe40003f06270 */
[----:B------:R-:W1:Y:S01]  /*0360*/  LDC.64 R4, c[0x0][0x210] ;  /* 0x00008400ff047b82 */ /* 0x000e620000000a00 */
[----:B------:R-:W-:Y:S01]  /*0370*/  LOP3.LUT R2, R9, 0xffffff80, RZ, 0xc0, !PT ;  /* 0xffffff8009027812 */ /* 0x000fe200078ec0ff */
[----:B------:R-:W-:Y:S01]  /*0380*/  @!P2 IMAD.MOV R7, RZ, RZ, -R7 ;  /* 0x000000ffff07a224 */ /* 0x000fe200078e0a07 */
[----:B------:R-:W-:Y:S01]  /*0390*/  @!P1 LOP3.LUT R7, RZ, R11, RZ, 0x33, !PT ;  /* 0x0000000bff079212 */ /* 0x000fe200078e33ff */
[----:B------:R-:W-:Y:S02]  /*03a0*/  @P3 VIADD R6, R6, 0x1 ;  /* 0x0000000106063836 */ /* 0x000fe40000000000 */
[----:B------:R-:W-:-:S04]  /*03b0*/  IMAD.IADD R2, R3, 0x1, -R2 ;  /* 0x0000000103027824 */ /* 0x000fc800078e0a02 */
[----:B------:R-:W-:Y:S01]  /*03c0*/  IMAD R7, R7, 0x400, R2 ;  /* 0x0000040007077824 */ /* 0x000fe200078e0202 */
[----:B------:R-:W-:Y:S02]  /*03d0*/  @!P0 IADD3 R6, -R6, RZ, RZ ;  /* 0x000000ff06068210 */ /* 0x000fe40007ffe1ff */
[----:B------:R-:W-:-:S04]  /*03e0*/  @!P4 LOP3.LUT R6, RZ, R0, RZ, 0x33, !PT ;  /* 0x00000000ff06c212 */ /* 0x000fc800078e33ff */
[----:B------:R-:W-:-:S05]  /*03f0*/  LEA R7, R6, R7, 0x7 ;  /* 0x0000000706077211 */ /* 0x000fca00078e38ff */
[----:B-1----:R-:W-:Y:S02]  /*0400*/  IMAD.WIDE R4, R7, 0x2, R4 ;  /* 0x0000000207047825 */ /* 0x002fe400078e0204 */
[----:B------:R-:W1:Y:S03]  /*0410*/  LDC.64 R6, c[0x0][0x218] ;  /* 0x00008600ff067b82 */ /* 0x000e660000000a00 */
[----:B------:R-:W2:Y:S01]  /*0420*/  LDG.E.EL.128 R8, desc[UR4][R4.64] ;  /* 0x0000000404087981 */ /* 0x000ea2000c2e1d00 */
[----:B-1----:R-:W-:-:S05]  /*0430*/  IMAD.WIDE R2, R3, 0x2, R6 ;  /* 0x0000000203027825 */ /* 0x002fca00078e0206 */
[----:B--2---:R-:W-:Y:S01]  /*0440*/  STG.E.128 desc[UR4][R2.64], R8 ;  /* 0x0000000802007986 */ /* 0x004fe2000c101d04 */
[----:B------:R-:W-:Y:S05]  /*0450*/  EXIT ;  /* 0x000000000000794d */ /* 0x000fea0003800000 */
.L_x_0:
[----:B------:R-:W-:-:S00]  /*0460*/  BRA `(.L_x_0) ;  /* 0xfffffffc00fc7947 */ /* 0x000fc0000383ffff */
[----:B------:R-:W-:-:S00]  /*0470*/  NOP ;  /* 0x0000000000007918 */ /* 0x000fc00000000000 */
        /* <DEDUP_REMOVED lines=8> */
.L_x_1:


//--------------------- .nv.constant0.triton_poi_fused_clone_3 --------------------------
	.section	.nv.constant0.triton_poi_fused_clone_3,"a",@progbits
	.sectionflags	@""
	.align	4
.nv.constant0.triton_poi_fused_clone_3:
	.zero		568
